//
// Generated by NVIDIA NVVM Compiler
//
// Compiler Build ID: CL-36424714
// Cuda compilation tools, release 13.0, V13.0.88
// Based on NVVM 20.0.0
//

.version 9.0
.target sm_100
.address_size 64

	// .globl	kernel
.const .align 128 .b8 global_tensor_map[128];

.visible .entry kernel(
	.param .align 128 .b8 kernel_param_0[128]
)
{


	ret;

}
	// .globl	_Z6kernelv
.visible .entry _Z6kernelv()
{


	ret;

}


// ===== COMPILED SASS (sm_100) =====

	.target	sm_100

	.elftype	@"ET_EXEC"


//--------------------- .note.nv.tkinfo           --------------------------
	.section	.note.nv.tkinfo,"",@"SHT_NOTE"
	.sectionflags	@"SHF_NOTE_NV_TKINFO"
	.tkinfo
        /*0018*/ 	.word	0x00000002
        /*0030*/ 	.string	""
        /*0030*/ 	.string	"ptxas"
        /*0030*/ 	.string	"Cuda compilation tools, release 13.0, V13.0.88"
        /*0030*/ 	.string	"Build cuda_13.0.r13.0/compiler.36424714_0"
        /*0030*/ 	.string	"-arch sm_100 -m 64 "



//--------------------- .note.nv.cuinfo           --------------------------
	.section	.note.nv.cuinfo,"",@"SHT_NOTE"
	.sectionflags	@"SHF_NOTE_NV_CUINFO"
        /*0018*/ 	.short	0x0002
        /*001a*/ 	.short	0x0064
        /*001c*/ 	.short	0x0082
	.zero		2


//--------------------- .nv.info                  --------------------------
	.section	.nv.info,"",@"SHT_CUDA_INFO"
	.align	4


	//----- nvinfo : EIATTR_REGCOUNT
	.align		4
        /*0000*/ 	.byte	0x04, 0x2f
        /*0002*/ 	.short	(.L_2 - .L_1)
	.align		4
.L_1:
        /*0004*/ 	.word	index@(kernel)
        /*0008*/ 	.word	0x00000004


	//----- nvinfo : EIATTR_FRAME_SIZE
	.align		4
.L_2:
        /*000c*/ 	.byte	0x04, 0x11
        /*000e*/ 	.short	(.L_4 - .L_3)
	.align		4
.L_3:
        /*0010*/ 	.word	index@(kernel)
        /*0014*/ 	.word	0x00000000


	//----- nvinfo : EIATTR_REGCOUNT
	.align		4
.L_4:
        /*0018*/ 	.byte	0x04, 0x2f
        /*001a*/ 	.short	(.L_6 - .L_5)
	.align		4
.L_5:
        /*001c*/ 	.word	index@(_Z6kernelv)
        /*0020*/ 	.word	0x00000004


	//----- nvinfo : EIATTR_FRAME_SIZE
	.align		4
.L_6:
        /*0024*/ 	.byte	0x04, 0x11
        /*0026*/ 	.short	(.L_8 - .L_7)
	.align		4
.L_7:
        /*0028*/ 	.word	index@(_Z6kernelv)
        /*002c*/ 	.word	0x00000000


	//----- nvinfo : EIATTR_MIN_STACK_SIZE
	.align		4
.L_8:
        /*0030*/ 	.byte	0x04, 0x12
        /*0032*/ 	.short	(.L_10 - .L_9)
	.align		4
.L_9:
        /*0034*/ 	.word	index@(_Z6kernelv)
        /*0038*/ 	.word	0x00000000


	//----- nvinfo : EIATTR_MIN_STACK_SIZE
	.align		4
.L_10:
        /*003c*/ 	.byte	0x04, 0x12
        /*003e*/ 	.short	(.L_12 - .L_11)
	.align		4
.L_11:
        /*0040*/ 	.word	index@(kernel)
        /*0044*/ 	.word	0x00000000
.L_12:


//--------------------- .nv.compat                --------------------------
	.section	.nv.compat,"",@"SHT_CUDA_COMPAT_INFO"
	.align	4
        /*0000*/ 	.byte	0x02, 0x09, 0x00, 0x00, 0x02, 0x02, 0x01, 0x00, 0x02, 0x05, 0x05, 0x00, 0x03, 0x07, 0x01, 0x01
        /*0010*/ 	.byte	0x02, 0x03, 0x00, 0x00, 0x02, 0x06, 0x01, 0x00, 0x04, 0x0b, 0x08, 0x00, 0x09, 0x00, 0x00, 0x00
        /*0020*/ 	.byte	0x00, 0x00, 0x00, 0x00


//--------------------- .nv.info._Z6kernelv       --------------------------
	.section	.nv.info._Z6kernelv,"",@"SHT_CUDA_INFO"
	.sectionflags	@""
	.align	4


	//----- nvinfo : EIATTR_CUDA_API_VERSION
	.align		4
        /*0000*/ 	.byte	0x04, 0x37
        /*0002*/ 	.short	(.L_14 - .L_13)
.L_13:
        /*0004*/ 	.word	0x00000082


	//----- nvinfo : EIATTR_SPARSE_MMA_MASK
	.align		4
.L_14:
        /*0008*/ 	.byte	0x03, 0x50
        /*000a*/ 	.short	0x0000


	//----- nvinfo : EIATTR_MAXREG_COUNT
	.align		4
        /*000c*/ 	.byte	0x03, 0x1b
        /*000e*/ 	.short	0x00ff


	//----- nvinfo : EIATTR_MERCURY_ISA_VERSION
	.align		4
        /*0010*/ 	.byte	0x03, 0x5f
        /*0012*/ 	.short	0x0101


	//----- nvinfo : EIATTR_VRC_CTA_INIT_COUNT
	.align		4
        /*0014*/ 	.byte	0x02, 0x4a
	.zero		1
	.zero		1


	//----- nvinfo : EIATTR_EXIT_INSTR_OFFSETS
	.align		4
        /*0018*/ 	.byte	0x04, 0x1c
        /*001a*/ 	.short	(.L_16 - .L_15)


	//   ....[0]....
.L_15:
        /*001c*/ 	.word	0x00000010


	//----- nvinfo : EIATTR_SW_WAR
	.align		4
.L_16:
        /*0020*/ 	.byte	0x04, 0x36
        /*0022*/ 	.short	(.L_18 - .L_17)
.L_17:
        /*0024*/ 	.word	0x00000008
.L_18:


//--------------------- .nv.info.kernel           --------------------------
	.section	.nv.info.kernel,"",@"SHT_CUDA_INFO"
	.sectionflags	@""
	.align	4


	//----- nvinfo : EIATTR_CUDA_API_VERSION
	.align		4
        /*0000*/ 	.byte	0x04, 0x37
        /*0002*/ 	.short	(.L_20 - .L_19)
.L_19:
        /*0004*/ 	.word	0x00000082


	//----- nvinfo : EIATTR_KPARAM_INFO
	.align		4
.L_20:
        /*0008*/ 	.byte	0x04, 0x17
        /*000a*/ 	.short	(.L_22 - .L_21)
.L_21:
        /*000c*/ 	.word	0x00000000
        /*0010*/ 	.short	0x0000
        /*0012*/ 	.short	0x0000
        /*0014*/ 	.byte	0x00, 0xf0, 0x01, 0x02


	//----- nvinfo : EIATTR_SPARSE_MMA_MASK
	.align		4
.L_22:
        /*0018*/ 	.byte	0x03, 0x50
        /*001a*/ 	.short	0x0000


	//----- nvinfo : EIATTR_MAXREG_COUNT
	.align		4
        /*001c*/ 	.byte	0x03, 0x1b
        /*001e*/ 	.short	0x00ff


	//----- nvinfo : EIATTR_MERCURY_ISA_VERSION
	.align		4
        /*0020*/ 	.byte	0x03, 0x5f
        /*0022*/ 	.short	0x0101


	//----- nvinfo : EIATTR_VRC_CTA_INIT_COUNT
	.align		4
        /*0024*/ 	.byte	0x02, 0x4a
	.zero		1
	.zero		1


	//----- nvinfo : EIATTR_EXIT_INSTR_OFFSETS
	.align		4
        /*0028*/ 	.byte	0x04, 0x1c
        /*002a*/ 	.short	(.L_24 - .L_23)


	//   ....[0]....
.L_23:
        /*002c*/ 	.word	0x00000010


	//----- nvinfo : EIATTR_CBANK_PARAM_SIZE
	.align		4
.L_24:
        /*0030*/ 	.byte	0x03, 0x19
        /*0032*/ 	.short	0x0080


	//----- nvinfo : EIATTR_PARAM_CBANK
	.align		4
        /*0034*/ 	.byte	0x04, 0x0a
        /*0036*/ 	.short	(.L_26 - .L_25)
	.align		4
.L_25:
        /*0038*/ 	.word	index@(.nv.constant0.kernel)
        /*003c*/ 	.short	0x0380
        /*003e*/ 	.short	0x0080


	//----- nvinfo : EIATTR_SW_WAR
	.align		4
.L_26:
        /*0040*/ 	.byte	0x04, 0x36
        /*0042*/ 	.short	(.L_28 - .L_27)
.L_27:
        /*0044*/ 	.word	0x00000008
.L_28:


//--------------------- .nv.callgraph             --------------------------
	.section	.nv.callgraph,"",@"SHT_CUDA_CALLGRAPH"
	.align	4
	.sectionentsize	8
	.align		4
        /*0000*/ 	.word	0x00000000
	.align		4
        /*0004*/ 	.word	0xffffffff
	.align		4
        /*0008*/ 	.word	0x00000000
	.align		4
        /*000c*/ 	.word	0xfffffffe
	.align		4
        /*0010*/ 	.word	0x00000000
	.align		4
        /*0014*/ 	.word	0xfffffffd
	.align		4
        /*0018*/ 	.word	0x00000000
	.align		4
        /*001c*/ 	.word	0xfffffffc


//--------------------- .nv.constant3             --------------------------
	.section	.nv.constant3,"a",@progbits
	.align	128
.nv.constant3:
	.type		global_tensor_map,@object
	.size		global_tensor_map,(.L_0 - global_tensor_map)
global_tensor_map:
	.zero		128
.L_0:


//--------------------- .text._Z6kernelv          --------------------------
	.section	.text._Z6kernelv,"ax",@progbits
	.align	128
        .global         _Z6kernelv
        .type           _Z6kernelv,@function
        .size           _Z6kernelv,(.L_x_2 - _Z6kernelv)
        .other          _Z6kernelv,@"STO_CUDA_ENTRY STV_DEFAULT"
_Z6kernelv:
.text._Z6kernelv:
[----:B------:R-:W-:Y:S01]  /*0000*/  LDC R1, c[0x0][0x37c] ;  /* 0x0000df00ff017b82 */ /* 0x000fe20000000800 */
[----:B------:R-:W-:Y:S05]  /*0010*/  EXIT ;  /* 0x000000000000794d */ /* 0x000fea0003800000 */
.L_x_0:
[----:B------:R-:W-:-:S00]  /*0020*/  BRA `(.L_x_0) ;  /* 0xfffffffc00fc7947 */ /* 0x000fc0000383ffff */
[----:B------:R-:W-:-:S00]  /*0030*/  NOP ;  /* 0x0000000000007918 */ /* 0x000fc00000000000 */
        /* <DEDUP_REMOVED lines=12> */
.L_x_2:


//--------------------- .text.kernel              --------------------------
	.section	.text.kernel,"ax",@progbits
	.align	128
        .global         kernel
        .type           kernel,@function
        .size           kernel,(.L_x_3 - kernel)
        .other          kernel,@"STO_CUDA_ENTRY STV_DEFAULT"
kernel:
.text.kernel:
[----:B------:R-:W-:Y:S01]  /*0000*/  LDC R1, c[0x0][0x37c] ;  /* 0x0000df00ff017b82 */ /* 0x000fe20000000800 */
[----:B------:R-:W-:Y:S05]  /*0010*/  EXIT ;  /* 0x000000000000794d */ /* 0x000fea0003800000 */
.L_x_1:
        /* <DEDUP_REMOVED lines=14> */
.L_x_3:


//--------------------- .nv.shared.reserved.0     --------------------------
	.section	.nv.shared.reserved.0,"aw",@nobits
	.weak		__nv_reservedSMEM_offset_0_alias
	.size		__nv_reservedSMEM_offset_0_alias, 0, 64
	.other		__nv_reservedSMEM_offset_0_alias,@"STO_CUDA_RESERVED_SHARED STV_DEFAULT"
__nv_reservedSMEM_offset_0_alias:
	.zero		0
	.zero		64


//--------------------- .nv.constant0._Z6kernelv  --------------------------
	.section	.nv.constant0._Z6kernelv,"a",@progbits
	.sectionflags	@""
	.align	4
.nv.constant0._Z6kernelv:
	.zero		896


//--------------------- .nv.constant0.kernel      --------------------------
	.section	.nv.constant0.kernel,"a",@progbits
	.sectionflags	@""
	.align	4
.nv.constant0.kernel:
	.zero		1024


//--------------------- SYMBOLS --------------------------

	.type		.nv.reservedSmem.offset0,@object
	.size		.nv.reservedSmem.offset0,0x4
